//
// Generated by NVIDIA NVVM Compiler
//
// Compiler Build ID: CL-36424714
// Cuda compilation tools, release 13.0, V13.0.88
// Based on NVVM 20.0.0
//

.version 9.0
.target sm_100
.address_size 64

	// .globl	_Z16matchPattern_GPUPjS_ii
.extern .func  (.param .b32 func_retval0) vprintf
(
	.param .b64 vprintf_param_0,
	.param .b64 vprintf_param_1
)
;
.const .align 4 .b8 wordlist[128];
// _ZZ16matchPattern_GPUPjS_iiE7s_words has been demoted
.global .align 1 .b8 $str[14] = {72, 79, 76, 76, 32, 32, 32, 37, 100, 32, 37, 100, 10};

.visible .entry _Z16matchPattern_GPUPjS_ii(
	.param .u64 .ptr .align 1 _Z16matchPattern_GPUPjS_ii_param_0,
	.param .u64 .ptr .align 1 _Z16matchPattern_GPUPjS_ii_param_1,
	.param .u32 _Z16matchPattern_GPUPjS_ii_param_2,
	.param .u32 _Z16matchPattern_GPUPjS_ii_param_3
)
{
	.local .align 8 .b8 	__local_depot0[8];
	.reg .b64 	%SP;
	.reg .b64 	%SPL;
	.reg .pred 	%p<31>;
	.reg .b32 	%r<79>;
	.reg .b64 	%rd<33>;
	// demoted variable
	.shared .align 4 .b8 _ZZ16matchPattern_GPUPjS_iiE7s_words[2052];
	mov.u64 	%SPL, __local_depot0;
	cvta.local.u64 	%SP, %SPL;
	ld.param.u64 	%rd12, [_Z16matchPattern_GPUPjS_ii_param_0];
	ld.param.u64 	%rd13, [_Z16matchPattern_GPUPjS_ii_param_1];
	ld.param.u32 	%r23, [_Z16matchPattern_GPUPjS_ii_param_2];
	ld.param.u32 	%r24, [_Z16matchPattern_GPUPjS_ii_param_3];
	cvta.to.global.u64 	%rd1, %rd13;
	cvta.to.global.u64 	%rd14, %rd12;
	mov.u32 	%r25, %ctaid.x;
	mov.u32 	%r1, %tid.x;
	mov.u32 	%r2, %ntid.x;
	mad.lo.s32 	%r3, %r25, %r2, %r1;
	setp.ge.s32 	%p1, %r3, %r24;
	mul.wide.s32 	%rd15, %r3, 4;
	add.s64 	%rd2, %rd14, %rd15;
	shl.b32 	%r26, %r1, 2;
	mov.u32 	%r27, _ZZ16matchPattern_GPUPjS_iiE7s_words;
	add.s32 	%r4, %r27, %r26;
	@%p1 bra 	$L__BB0_2;
	ld.global.u32 	%r28, [%rd2];
	st.shared.u32 	[%r4], %r28;
$L__BB0_2:
	setp.ge.s32 	%p2, %r3, %r24;
	bar.sync 	0;
	add.s32 	%r29, %r2, -1;
	setp.ne.s32 	%p3, %r1, %r29;
	or.pred  	%p4, %p3, %p2;
	@%p4 bra 	$L__BB0_4;
	ld.global.u32 	%r30, [%rd2+4];
	st.shared.u32 	[%r4+4], %r30;
$L__BB0_4:
	bar.sync 	0;
	setp.ne.s32 	%p5, %r3, 1;
	@%p5 bra 	$L__BB0_6;
	ld.shared.u32 	%r31, [%r4+4];
	ld.shared.u32 	%r32, [%r4+8];
	shf.l.wrap.b32 	%r33, %r31, %r32, 24;
	ld.shared.u32 	%r34, [%r4];
	shf.l.wrap.b32 	%r35, %r34, %r31, 24;
	add.u64 	%rd16, %SP, 0;
	add.u64 	%rd17, %SPL, 0;
	st.local.v2.u32 	[%rd17], {%r33, %r35};
	mov.u64 	%rd18, $str;
	cvta.global.u64 	%rd19, %rd18;
	{ // callseq 0, 0
	.param .b64 param0;
	st.param.b64 	[param0], %rd19;
	.param .b64 param1;
	st.param.b64 	[param1], %rd16;
	.param .b32 retval0;
	call.uni (retval0), 
	vprintf, 
	(
	param0, 
	param1
	);
	ld.param.b32 	%r36, [retval0];
	} // callseq 0
$L__BB0_6:
	setp.lt.s32 	%p6, %r23, 1;
	@%p6 bra 	$L__BB0_52;
	and.b32  	%r5, %r23, 7;
	add.s32 	%r6, %r5, -1;
	and.b32  	%r7, %r23, 3;
	and.b32  	%r8, %r23, 2147483640;
	and.b32  	%r9, %r23, 1;
	neg.s32 	%r10, %r8;
	add.s64 	%rd3, %rd1, 16;
	mov.b32 	%r73, 0;
	mov.u64 	%rd27, wordlist;
$L__BB0_8:
	setp.eq.s32 	%p7, %r73, 0;
	@%p7 bra 	$L__BB0_10;
	ld.shared.u32 	%r39, [%r4];
	shl.b32 	%r40, %r73, 3;
	ld.shared.u32 	%r41, [%r4+4];
	shf.r.wrap.b32 	%r74, %r39, %r41, %r40;
	bra.uni 	$L__BB0_11;
$L__BB0_10:
	ld.shared.u32 	%r74, [%r4];
$L__BB0_11:
	setp.lt.u32 	%p8, %r23, 8;
	mov.b32 	%r77, 0;
	@%p8 bra 	$L__BB0_30;
	add.s64 	%rd32, %rd27, 16;
	mov.u64 	%rd31, %rd3;
	mov.u32 	%r75, %r10;
$L__BB0_13:
	.pragma "nounroll";
	ld.const.u32 	%r43, [%rd32+-16];
	setp.ne.s32 	%p9, %r74, %r43;
	@%p9 bra 	$L__BB0_15;
	atom.global.add.u32 	%r44, [%rd31+-16], 1;
$L__BB0_15:
	ld.const.u32 	%r45, [%rd32+-12];
	setp.ne.s32 	%p10, %r74, %r45;
	@%p10 bra 	$L__BB0_17;
	atom.global.add.u32 	%r46, [%rd31+-12], 1;
$L__BB0_17:
	ld.const.u32 	%r47, [%rd32+-8];
	setp.ne.s32 	%p11, %r74, %r47;
	@%p11 bra 	$L__BB0_19;
	atom.global.add.u32 	%r48, [%rd31+-8], 1;
$L__BB0_19:
	ld.const.u32 	%r49, [%rd32+-4];
	setp.ne.s32 	%p12, %r74, %r49;
	@%p12 bra 	$L__BB0_21;
	atom.global.add.u32 	%r50, [%rd31+-4], 1;
$L__BB0_21:
	ld.const.u32 	%r51, [%rd32];
	setp.ne.s32 	%p13, %r74, %r51;
	@%p13 bra 	$L__BB0_23;
	atom.global.add.u32 	%r52, [%rd31], 1;
$L__BB0_23:
	ld.const.u32 	%r53, [%rd32+4];
	setp.ne.s32 	%p14, %r74, %r53;
	@%p14 bra 	$L__BB0_25;
	atom.global.add.u32 	%r54, [%rd31+4], 1;
$L__BB0_25:
	ld.const.u32 	%r55, [%rd32+8];
	setp.ne.s32 	%p15, %r74, %r55;
	@%p15 bra 	$L__BB0_27;
	atom.global.add.u32 	%r56, [%rd31+8], 1;
$L__BB0_27:
	ld.const.u32 	%r57, [%rd32+12];
	setp.ne.s32 	%p16, %r74, %r57;
	@%p16 bra 	$L__BB0_29;
	atom.global.add.u32 	%r58, [%rd31+12], 1;
$L__BB0_29:
	add.s32 	%r75, %r75, 8;
	add.s64 	%rd32, %rd32, 32;
	add.s64 	%rd31, %rd31, 32;
	setp.ne.s32 	%p17, %r75, 0;
	mov.u32 	%r77, %r8;
	@%p17 bra 	$L__BB0_13;
$L__BB0_30:
	setp.eq.s32 	%p18, %r5, 0;
	@%p18 bra 	$L__BB0_51;
	setp.lt.u32 	%p19, %r6, 3;
	@%p19 bra 	$L__BB0_41;
	mul.wide.u32 	%rd22, %r77, 4;
	add.s64 	%rd8, %rd27, %rd22;
	ld.const.u32 	%r59, [%rd8];
	setp.ne.s32 	%p20, %r74, %r59;
	add.s64 	%rd9, %rd1, %rd22;
	@%p20 bra 	$L__BB0_34;
	atom.global.add.u32 	%r60, [%rd9], 1;
$L__BB0_34:
	ld.const.u32 	%r61, [%rd8+4];
	setp.ne.s32 	%p21, %r74, %r61;
	@%p21 bra 	$L__BB0_36;
	atom.global.add.u32 	%r62, [%rd9+4], 1;
$L__BB0_36:
	ld.const.u32 	%r63, [%rd8+8];
	setp.ne.s32 	%p22, %r74, %r63;
	@%p22 bra 	$L__BB0_38;
	atom.global.add.u32 	%r64, [%rd9+8], 1;
$L__BB0_38:
	ld.const.u32 	%r65, [%rd8+12];
	setp.ne.s32 	%p23, %r74, %r65;
	@%p23 bra 	$L__BB0_40;
	atom.global.add.u32 	%r66, [%rd9+12], 1;
$L__BB0_40:
	add.s32 	%r77, %r77, 4;
$L__BB0_41:
	setp.eq.s32 	%p24, %r7, 0;
	@%p24 bra 	$L__BB0_51;
	setp.eq.s32 	%p25, %r7, 1;
	@%p25 bra 	$L__BB0_48;
	mul.wide.u32 	%rd24, %r77, 4;
	add.s64 	%rd10, %rd27, %rd24;
	ld.const.u32 	%r67, [%rd10];
	setp.ne.s32 	%p26, %r74, %r67;
	add.s64 	%rd11, %rd1, %rd24;
	@%p26 bra 	$L__BB0_45;
	atom.global.add.u32 	%r68, [%rd11], 1;
$L__BB0_45:
	ld.const.u32 	%r69, [%rd10+4];
	setp.ne.s32 	%p27, %r74, %r69;
	@%p27 bra 	$L__BB0_47;
	atom.global.add.u32 	%r70, [%rd11+4], 1;
$L__BB0_47:
	add.s32 	%r77, %r77, 2;
$L__BB0_48:
	setp.eq.s32 	%p28, %r9, 0;
	@%p28 bra 	$L__BB0_51;
	mul.wide.u32 	%rd26, %r77, 4;
	add.s64 	%rd28, %rd27, %rd26;
	ld.const.u32 	%r71, [%rd28];
	setp.ne.s32 	%p29, %r74, %r71;
	@%p29 bra 	$L__BB0_51;
	add.s64 	%rd30, %rd1, %rd26;
	atom.global.add.u32 	%r72, [%rd30], 1;
$L__BB0_51:
	add.s32 	%r73, %r73, 1;
	setp.ne.s32 	%p30, %r73, 4;
	@%p30 bra 	$L__BB0_8;
$L__BB0_52:
	ret;

}


// ===== COMPILED SASS (sm_100) =====

	.target	sm_100

	.elftype	@"ET_EXEC"


//--------------------- .note.nv.tkinfo           --------------------------
	.section	.note.nv.tkinfo,"",@"SHT_NOTE"
	.sectionflags	@"SHF_NOTE_NV_TKINFO"
	.tkinfo
        /*0018*/ 	.word	0x00000002
        /*0030*/ 	.string	""
        /*0030*/ 	.string	"ptxas"
        /*0030*/ 	.string	"Cuda compilation tools, release 13.0, V13.0.88"
        /*0030*/ 	.string	"Build cuda_13.0.r13.0/compiler.36424714_0"
        /*0030*/ 	.string	"-arch sm_100 -m 64 "



//--------------------- .note.nv.cuinfo           --------------------------
	.section	.note.nv.cuinfo,"",@"SHT_NOTE"
	.sectionflags	@"SHF_NOTE_NV_CUINFO"
        /*0018*/ 	.short	0x0002
        /*001a*/ 	.short	0x0064
        /*001c*/ 	.short	0x0082
	.zero		2


//--------------------- .nv.info                  --------------------------
	.section	.nv.info,"",@"SHT_CUDA_INFO"
	.align	4


	//----- nvinfo : EIATTR_REGCOUNT
	.align		4
        /*0000*/ 	.byte	0x04, 0x2f
        /*0002*/ 	.short	(.L_3 - .L_2)
	.align		4
.L_2:
        /*0004*/ 	.word	index@(_Z16matchPattern_GPUPjS_ii)
        /*0008*/ 	.word	0x0000001f


	//----- nvinfo : EIATTR_FRAME_SIZE
	.align		4
.L_3:
        /*000c*/ 	.byte	0x04, 0x11
        /*000e*/ 	.short	(.L_5 - .L_4)
	.align		4
.L_4:
        /*0010*/ 	.word	index@(_Z16matchPattern_GPUPjS_ii)
        /*0014*/ 	.word	0x00000008


	//----- nvinfo : EIATTR_MIN_STACK_SIZE
	.align		4
.L_5:
        /*0018*/ 	.byte	0x04, 0x12
        /*001a*/ 	.short	(.L_7 - .L_6)
	.align		4
.L_6:
        /*001c*/ 	.word	index@(_Z16matchPattern_GPUPjS_ii)
        /*0020*/ 	.word	0x00000008
.L_7:


//--------------------- .nv.compat                --------------------------
	.section	.nv.compat,"",@"SHT_CUDA_COMPAT_INFO"
	.align	4
        /*0000*/ 	.byte	0x02, 0x09, 0x00, 0x00, 0x02, 0x02, 0x01, 0x00, 0x02, 0x05, 0x05, 0x00, 0x03, 0x07, 0x01, 0x01
        /*0010*/ 	.byte	0x02, 0x03, 0x00, 0x00, 0x02, 0x06, 0x01, 0x00, 0x04, 0x0b, 0x08, 0x00, 0x09, 0x00, 0x00, 0x00
        /*0020*/ 	.byte	0x00, 0x00, 0x00, 0x00


//--------------------- .nv.info._Z16matchPattern_GPUPjS_ii --------------------------
	.section	.nv.info._Z16matchPattern_GPUPjS_ii,"",@"SHT_CUDA_INFO"
	.sectionflags	@""
	.align	4


	//----- nvinfo : EIATTR_CUDA_API_VERSION
	.align		4
        /*0000*/ 	.byte	0x04, 0x37
        /*0002*/ 	.short	(.L_9 - .L_8)
.L_8:
        /*0004*/ 	.word	0x00000082


	//----- nvinfo : EIATTR_KPARAM_INFO
	.align		4
.L_9:
        /*0008*/ 	.byte	0x04, 0x17
        /*000a*/ 	.short	(.L_11 - .L_10)
.L_10:
        /*000c*/ 	.word	0x00000000
        /*0010*/ 	.short	0x0003
        /*0012*/ 	.short	0x0014
        /*0014*/ 	.byte	0x00, 0xf0, 0x11, 0x00


	//----- nvinfo : EIATTR_KPARAM_INFO
	.align		4
.L_11:
        /*0018*/ 	.byte	0x04, 0x17
        /*001a*/ 	.short	(.L_13 - .L_12)
.L_12:
        /*001c*/ 	.word	0x00000000
        /*0020*/ 	.short	0x0002
        /*0022*/ 	.short	0x0010
        /*0024*/ 	.byte	0x00, 0xf0, 0x11, 0x00


	//----- nvinfo : EIATTR_KPARAM_INFO
	.align		4
.L_13:
        /*0028*/ 	.byte	0x04, 0x17
        /*002a*/ 	.short	(.L_15 - .L_14)
.L_14:
        /*002c*/ 	.word	0x00000000
        /*0030*/ 	.short	0x0001
        /*0032*/ 	.short	0x0008
        /*0034*/ 	.byte	0x00, 0xf5, 0x21, 0x00


	//----- nvinfo : EIATTR_KPARAM_INFO
	.align		4
.L_15:
        /*0038*/ 	.byte	0x04, 0x17
        /*003a*/ 	.short	(.L_17 - .L_16)
.L_16:
        /*003c*/ 	.word	0x00000000
        /*0040*/ 	.short	0x0000
        /*0042*/ 	.short	0x0000
        /*0044*/ 	.byte	0x00, 0xf5, 0x21, 0x00


	//----- nvinfo : EIATTR_SPARSE_MMA_MASK
	.align		4
.L_17:
        /*0048*/ 	.byte	0x03, 0x50
        /*004a*/ 	.short	0x0000


	//----- nvinfo : EIATTR_MAXREG_COUNT
	.align		4
        /*004c*/ 	.byte	0x03, 0x1b
        /*004e*/ 	.short	0x00ff


	//----- nvinfo : EIATTR_NUM_BARRIERS
	.align		4
        /*0050*/ 	.byte	0x02, 0x4c
        /*0052*/ 	.byte	0x01
	.zero		1


	//----- nvinfo : EIATTR_EXTERNS
	.align		4
        /*0054*/ 	.byte	0x04, 0x0f
        /*0056*/ 	.short	(.L_19 - .L_18)


	//   ....[0]....
	.align		4
.L_18:
        /*0058*/ 	.word	index@(vprintf)


	//----- nvinfo : EIATTR_MERCURY_ISA_VERSION
	.align		4
.L_19:
        /*005c*/ 	.byte	0x03, 0x5f
        /*005e*/ 	.short	0x0101


	//----- nvinfo : EIATTR_VRC_CTA_INIT_COUNT
	.align		4
        /*0060*/ 	.byte	0x02, 0x4a
	.zero		1
	.zero		1


	//----- nvinfo : EIATTR_SYSCALL_OFFSETS
	.align		4
        /*0064*/ 	.byte	0x04, 0x46
        /*0066*/ 	.short	(.L_21 - .L_20)


	//   ....[0]....
.L_20:
        /*0068*/ 	.word	0x000002a0


	//----- nvinfo : EIATTR_EXIT_INSTR_OFFSETS
	.align		4
.L_21:
        /*006c*/ 	.byte	0x04, 0x1c
        /*006e*/ 	.short	(.L_23 - .L_22)


	//   ....[0]....
.L_22:
        /*0070*/ 	.word	0x000002e0


	//   ....[1]....
        /*0074*/ 	.word	0x00000d90


	//----- nvinfo : EIATTR_CRS_STACK_SIZE
	.align		4
.L_23:
        /*0078*/ 	.byte	0x04, 0x1e
        /*007a*/ 	.short	(.L_25 - .L_24)
.L_24:
        /*007c*/ 	.word	0x00000000


	//----- nvinfo : EIATTR_CBANK_PARAM_SIZE
	.align		4
.L_25:
        /*0080*/ 	.byte	0x03, 0x19
        /*0082*/ 	.short	0x0018


	//----- nvinfo : EIATTR_PARAM_CBANK
	.align		4
        /*0084*/ 	.byte	0x04, 0x0a
        /*0086*/ 	.short	(.L_27 - .L_26)
	.align		4
.L_26:
        /*0088*/ 	.word	index@(.nv.constant0._Z16matchPattern_GPUPjS_ii)
        /*008c*/ 	.short	0x0380
        /*008e*/ 	.short	0x0018


	//----- nvinfo : EIATTR_SW_WAR
	.align		4
.L_27:
        /*0090*/ 	.byte	0x04, 0x36
        /*0092*/ 	.short	(.L_29 - .L_28)
.L_28:
        /*0094*/ 	.word	0x00000008
.L_29:


//--------------------- .nv.callgraph             --------------------------
	.section	.nv.callgraph,"",@"SHT_CUDA_CALLGRAPH"
	.align	4
	.sectionentsize	8
	.align		4
        /*0000*/ 	.word	0x00000000
	.align		4
        /*0004*/ 	.word	0xffffffff
	.align		4
        /*0008*/ 	.word	index@(_Z16matchPattern_GPUPjS_ii)
	.align		4
        /*000c*/ 	.word	index@(vprintf)
	.align		4
        /*0010*/ 	.word	0x00000000
	.align		4
        /*0014*/ 	.word	0xfffffffe
	.align		4
        /*0018*/ 	.word	0x00000000
	.align		4
        /*001c*/ 	.word	0xfffffffd
	.align		4
        /*0020*/ 	.word	0x00000000
	.align		4
        /*0024*/ 	.word	0xfffffffc


//--------------------- .nv.constant4             --------------------------
	.section	.nv.constant4,"a",@progbits
	.align	8
	.align		8
.nv.constant4:
        /*0000*/ 	.dword	vprintf
	.align		8
        /*0008*/ 	.dword	$str


//--------------------- .nv.constant3             --------------------------
	.section	.nv.constant3,"a",@progbits
	.align	4
.nv.constant3:
	.type		wordlist,@object
	.size		wordlist,(.L_0 - wordlist)
wordlist:
	.zero		128
.L_0:


//--------------------- .text._Z16matchPattern_GPUPjS_ii --------------------------
	.section	.text._Z16matchPattern_GPUPjS_ii,"ax",@progbits
	.align	128
        .global         _Z16matchPattern_GPUPjS_ii
        .type           _Z16matchPattern_GPUPjS_ii,@function
        .size           _Z16matchPattern_GPUPjS_ii,(.L_x_39 - _Z16matchPattern_GPUPjS_ii)
        .other          _Z16matchPattern_GPUPjS_ii,@"STO_CUDA_ENTRY STV_DEFAULT"
_Z16matchPattern_GPUPjS_ii:
.text._Z16matchPattern_GPUPjS_ii:
[----:B------:R-:W0:Y:S01]  /*0000*/  LDC R1, c[0x0][0x37c] ;  /* 0x0000df00ff017b82 */ /* 0x000e220000000800 */
[----:B------:R-:W1:Y:S01]  /*0010*/  S2R R7, SR_TID.X ;  /* 0x0000000000077919 */ /* 0x000e620000002100 */
[----:B------:R-:W2:Y:S06]  /*0020*/  LDCU UR6, c[0x0][0x2fc] ;  /* 0x00005f80ff0677ac */ /* 0x000eac0008000800 */
[----:B------:R-:W1:Y:S01]  /*0030*/  S2UR UR4, SR_CTAID.X ;  /* 0x00000000000479c3 */ /* 0x000e620000002500 */
[----:B0-----:R-:W-:Y:S01]  /*0040*/  VIADD R1, R1, 0xfffffff8 ;  /* 0xfffffff801017836 */ /* 0x001fe20000000000 */
[----:B------:R-:W0:Y:S01]  /*0050*/  LDCU UR5, c[0x0][0x394] ;  /* 0x00007280ff0577ac */ /* 0x000e220008000800 */
[----:B------:R-:W3:Y:S05]  /*0060*/  LDCU.64 UR36, c[0x0][0x358] ;  /* 0x00006b00ff2477ac */ /* 0x000eea0008000a00 */
[----:B------:R-:W1:Y:S08]  /*0070*/  LDC R0, c[0x0][0x360] ;  /* 0x0000d800ff007b82 */ /* 0x000e700000000800 */
[----:B------:R-:W4:Y:S01]  /*0080*/  LDC.64 R4, c[0x0][0x380] ;  /* 0x0000e000ff047b82 */ /* 0x000f220000000a00 */
[----:B-1----:R-:W-:-:S05]  /*0090*/  IMAD R3, R0, UR4, R7 ;  /* 0x0000000400037c24 */ /* 0x002fca000f8e0207 */
[C---:B0-----:R-:W-:Y:S01]  /*00a0*/  ISETP.GE.AND P1, PT, R3.reuse, UR5, PT ;  /* 0x0000000503007c0c */ /* 0x041fe2000bf26270 */
[----:B----4-:R-:W-:-:S12]  /*00b0*/  IMAD.WIDE R4, R3, 0x4, R4 ;  /* 0x0000000403047825 */ /* 0x010fd800078e0204 */
[----:B---3--:R-:W3:Y:S01]  /*00c0*/  @!P1 LDG.E R9, desc[UR36][R4.64] ;  /* 0x0000002404099981 */ /* 0x008ee2000c1e1900 */
[----:B------:R-:W0:Y:S01]  /*00d0*/  S2UR UR5, SR_CgaCtaId ;  /* 0x00000000000579c3 */ /* 0x000e220000008800 */
[----:B------:R-:W-:Y:S01]  /*00e0*/  UMOV UR4, 0x400 ;  /* 0x0000040000047882 */ /* 0x000fe20000000000 */
[----:B------:R-:W-:-:S05]  /*00f0*/  VIADD R0, R0, 0xffffffff ;  /* 0xffffffff00007836 */ /* 0x000fca0000000000 */
[----:B------:R-:W-:Y:S01]  /*0100*/  ISETP.NE.OR P0, PT, R7, R0, P1 ;  /* 0x000000000700720c */ /* 0x000fe20000f05670 */
[----:B0-----:R-:W-:-:S06]  /*0110*/  ULEA UR4, UR5, UR4, 0x18 ;  /* 0x0000000405047291 */ /* 0x001fcc000f8ec0ff */
[----:B------:R-:W-:-:S05]  /*0120*/  LEA R2, R7, UR4, 0x2 ;  /* 0x0000000407027c11 */ /* 0x000fca000f8e10ff */
[----:B---3--:R0:W-:Y:S01]  /*0130*/  @!P1 STS [R2], R9 ;  /* 0x0000000902009388 */ /* 0x0081e20000000800 */
[----:B------:R-:W-:Y:S06]  /*0140*/  BAR.SYNC.DEFER_BLOCKING 0x0 ;  /* 0x0000000000007b1d */ /* 0x000fec0000010000 */
[----:B------:R-:W3:Y:S01]  /*0150*/  @!P0 LDG.E R11, desc[UR36][R4.64+0x4] ;  /* 0x00000424040b8981 */ /* 0x000ee2000c1e1900 */
[----:B------:R-:W1:Y:S01]  /*0160*/  LDCU UR4, c[0x0][0x2f8] ;  /* 0x00005f00ff0477ac */ /* 0x000e620008000800 */
[----:B------:R-:W-:Y:S01]  /*0170*/  BSSY.RECONVERGENT B6, `(.L_x_0) ;  /* 0x0000014000067945 */ /* 0x000fe20003800200 */
[----:B-1----:R-:W-:-:S05]  /*0180*/  IADD3 R6, P1, PT, R1, UR4, RZ ;  /* 0x0000000401067c10 */ /* 0x002fca000ff3e0ff */
[----:B--2---:R-:W-:Y:S01]  /*0190*/  IMAD.X R7, RZ, RZ, UR6, P1 ;  /* 0x00000006ff077e24 */ /* 0x004fe200088e06ff */
[----:B---3--:R0:W-:Y:S01]  /*01a0*/  @!P0 STS [R2+0x4], R11 ;  /* 0x0000040b02008388 */ /* 0x0081e20000000800 */
[----:B------:R-:W-:Y:S01]  /*01b0*/  BAR.SYNC.DEFER_BLOCKING 0x0 ;  /* 0x0000000000007b1d */ /* 0x000fe20000010000 */
[----:B------:R-:W-:-:S13]  /*01c0*/  ISETP.NE.AND P0, PT, R3, 0x1, PT ;  /* 0x000000010300780c */ /* 0x000fda0003f05270 */
[----:B0-----:R-:W-:Y:S05]  /*01d0*/  @P0 BRA `(.L_x_1) ;  /* 0x0000000000340947 */ /* 0x001fea0003800000 */
[----:B------:R-:W-:Y:S01]  /*01e0*/  LDS R9, [R2+0x4] ;  /* 0x0000040002097984 */ /* 0x000fe20000000800 */
[----:B------:R-:W-:Y:S01]  /*01f0*/  MOV R0, 0x0 ;  /* 0x0000000000007802 */ /* 0x000fe20000000f00 */
[----:B------:R-:W0:Y:S02]  /*0200*/  LDCU.64 UR4, c[0x4][0x8] ;  /* 0x01000100ff0477ac */ /* 0x000e240008000a00 */
[----:B------:R-:W1:Y:S01]  /*0210*/  LDS R8, [R2+0x8] ;  /* 0x0000080002087984 */ /* 0x000e620000000800 */
[----:B------:R2:W3:Y:S03]  /*0220*/  LDC.64 R10, c[0x4][R0] ;  /* 0x01000000000a7b82 */ /* 0x0004e60000000a00 */
[----:B------:R-:W4:Y:S01]  /*0230*/  LDS R4, [R2] ;  /* 0x0000000002047984 */ /* 0x000f220000000800 */
[----:B0-----:R-:W-:Y:S01]  /*0240*/  IMAD.U32 R5, RZ, RZ, UR5 ;  /* 0x00000005ff057e24 */ /* 0x001fe2000f8e00ff */
[----:B-1----:R-:W-:-:S02]  /*0250*/  SHF.L.W.U32.HI R8, R9, 0x18, R8 ;  /* 0x0000001809087819 */ /* 0x002fc40000010e08 */
[----:B----4-:R-:W-:Y:S01]  /*0260*/  SHF.L.W.U32.HI R9, R4, 0x18, R9 ;  /* 0x0000001804097819 */ /* 0x010fe20000010e09 */
[----:B------:R-:W-:-:S04]  /*0270*/  IMAD.U32 R4, RZ, RZ, UR4 ;  /* 0x00000004ff047e24 */ /* 0x000fc8000f8e00ff */
[----:B---3--:R2:W-:Y:S03]  /*0280*/  STL.64 [R1], R8 ;  /* 0x0000000801007387 */ /* 0x0085e60000100a00 */
[----:B------:R-:W-:-:S07]  /*0290*/  LEPC R20, `(.L_x_1) ;  /* 0x000000001014794e */ /* 0x000fce0000000000 */
[----:B--2---:R-:W-:Y:S05]  /*02a0*/  CALL.ABS.NOINC R10 ;  /* 0x000000000a007343 */ /* 0x004fea0003c00000 */
.L_x_1:
[----:B------:R-:W-:Y:S05]  /*02b0*/  BSYNC.RECONVERGENT B6 ;  /* 0x0000000000067941 */ /* 0x000fea0003800200 */
.L_x_0:
[----:B------:R-:W0:Y:S02]  /*02c0*/  LDC R5, c[0x0][0x390] ;  /* 0x0000e400ff057b82 */ /* 0x000e240000000800 */
[----:B0-----:R-:W-:-:S13]  /*02d0*/  ISETP.GE.AND P0, PT, R5, 0x1, PT ;  /* 0x000000010500780c */ /* 0x001fda0003f06270 */
[----:B------:R-:W-:Y:S05]  /*02e0*/  @!P0 EXIT ;  /* 0x000000000000894d */ /* 0x000fea0003800000 */
[----:B------:R-:W0:Y:S01]  /*02f0*/  LDC.64 R6, c[0x0][0x388] ;  /* 0x0000e200ff067b82 */ /* 0x000e220000000a00 */
[C---:B------:R-:W-:Y:S01]  /*0300*/  LOP3.LUT R12, R5.reuse, 0x7, RZ, 0xc0, !PT ;  /* 0x00000007050c7812 */ /* 0x040fe200078ec0ff */
[----:B------:R-:W-:Y:S01]  /*0310*/  IMAD.MOV.U32 R13, RZ, RZ, RZ ;  /* 0x000000ffff0d7224 */ /* 0x000fe200078e00ff */
[C---:B------:R-:W-:Y:S02]  /*0320*/  LOP3.LUT R3, R5.reuse, 0x7ffffff8, RZ, 0xc0, !PT ;  /* 0x7ffffff805037812 */ /* 0x040fe400078ec0ff */
[----:B------:R-:W-:Y:S01]  /*0330*/  LOP3.LUT R5, R5, 0x3, RZ, 0xc0, !PT ;  /* 0x0000000305057812 */ /* 0x000fe200078ec0ff */
[----:B------:R-:W-:-:S05]  /*0340*/  VIADD R14, R12, 0xffffffff ;  /* 0xffffffff0c0e7836 */ /* 0x000fca0000000000 */
[----:B------:R-:W-:Y:S02]  /*0350*/  ISETP.GE.U32.AND P1, PT, R14, 0x3, PT ;  /* 0x000000030e00780c */ /* 0x000fe40003f26070 */
[----:B0-----:R-:W-:Y:S02]  /*0360*/  IADD3 R0, P0, PT, R6, 0x10, RZ ;  /* 0x0000001006007810 */ /* 0x001fe40007f1e0ff */
[----:B------:R-:W-:Y:S01]  /*0370*/  P2R R6, PR, RZ, 0x2 ;  /* 0x00000002ff067803 */ /* 0x000fe20000000000 */
[----:B------:R-:W-:Y:S02]  /*0380*/  IMAD.MOV R6, RZ, RZ, -R3 ;  /* 0x000000ffff067224 */ /* 0x000fe400078e0a03 */
[----:B------:R-:W-:-:S08]  /*0390*/  IMAD.X R4, RZ, RZ, R7, P0 ;  /* 0x000000ffff047224 */ /* 0x000fd000000e0607 */
.L_x_37:
[----:B------:R-:W-:Y:S01]  /*03a0*/  ISETP.NE.AND P0, PT, R13, RZ, PT ;  /* 0x000000ff0d00720c */ /* 0x000fe20003f05270 */
[----:B----4-:R-:W-:Y:S01]  /*03b0*/  LDS R7, [R2] ;  /* 0x0000000002077984 */ /* 0x010fe20000000800 */
[----:B0-----:R-:W0:Y:S01]  /*03c0*/  LDCU UR4, c[0x0][0x390] ;  /* 0x00007200ff0477ac */ /* 0x001e220008000800 */
[----:B------:R-:W-:-:S10]  /*03d0*/  IMAD.MOV.U32 R10, RZ, RZ, RZ ;  /* 0x000000ffff0a7224 */ /* 0x000fd400078e00ff */
[----:B-123--:R-:W1:Y:S01]  /*03e0*/  @P0 LDS R9, [R2+0x4] ;  /* 0x0000040002090984 */ /* 0x00ee620000000800 */
[----:B------:R-:W-:Y:S01]  /*03f0*/  @P0 IMAD.SHL.U32 R8, R13, 0x8, RZ ;  /* 0x000000080d080824 */ /* 0x000fe200078e00ff */
[----:B0-----:R-:W-:-:S04]  /*0400*/  UISETP.GE.U32.AND UP0, UPT, UR4, 0x8, UPT ;  /* 0x000000080400788c */ /* 0x001fc8000bf06070 */
[----:B-1----:R-:W-:-:S05]  /*0410*/  @P0 SHF.R.W.U32 R7, R7, R8, R9 ;  /* 0x0000000807070219 */ /* 0x002fca0000001e09 */
[----:B------:R-:W-:Y:S05]  /*0420*/  BRA.U !UP0, `(.L_x_2) ;  /* 0x0000000508187547 */ /* 0x000fea000b800000 */
[----:B------:R-:W-:Y:S01]  /*0430*/  BSSY.RECONVERGENT B0, `(.L_x_3) ;  /* 0x0000044000007945 */ /* 0x000fe20003800200 */
[----:B------:R-:W-:Y:S02]  /*0440*/  IMAD.MOV.U32 R10, RZ, RZ, 0x10 ;  /* 0x00000010ff0a7424 */ /* 0x000fe400078e00ff */
[----:B------:R-:W-:Y:S02]  /*0450*/  IMAD.MOV.U32 R15, RZ, RZ, R0 ;  /* 0x000000ffff0f7224 */ /* 0x000fe400078e0000 */
[----:B------:R-:W-:Y:S02]  /*0460*/  IMAD.MOV.U32 R9, RZ, RZ, R4 ;  /* 0x000000ffff097224 */ /* 0x000fe400078e0004 */
[----:B------:R-:W-:-:S07]  /*0470*/  IMAD.MOV.U32 R11, RZ, RZ, R6 ;  /* 0x000000ffff0b7224 */ /* 0x000fce00078e0006 */
.L_x_20:
[----:B------:R-:W0:Y:S01]  /*0480*/  LDC R8, c[0x3][R10+-0x10] ;  /* 0x00fffc000a087b82 */ /* 0x000e220000000800 */
[----:B------:R-:W-:Y:S01]  /*0490*/  BSSY.RECONVERGENT B1, `(.L_x_4) ;  /* 0x0000014000017945 */ /* 0x000fe20003800200 */
[----:B------:R-:W-:-:S06]  /*04a0*/  VIADD R11, R11, 0x8 ;  /* 0x000000080b0b7836 */ /* 0x000fcc0000000000 */
[----:B------:R-:W1:Y:S08]  /*04b0*/  LDC R16, c[0x3][R10+-0xc] ;  /* 0x00fffd000a107b82 */ /* 0x000e700000000800 */
[----:B------:R-:W2:Y:S08]  /*04c0*/  LDC R18, c[0x3][R10+-0x8] ;  /* 0x00fffe000a127b82 */ /* 0x000eb00000000800 */
[----:B------:R-:W3:Y:S08]  /*04d0*/  LDC R20, c[0x3][R10+-0x4] ;  /* 0x00ffff000a147b82 */ /* 0x000ef00000000800 */
[----:B------:R-:W4:Y:S08]  /*04e0*/  LDC R22, c[0x3][R10] ;  /* 0x00c000000a167b82 */ /* 0x000f300000000800 */
[----:B------:R-:W5:Y:S08]  /*04f0*/  LDC R24, c[0x3][R10+0x4] ;  /* 0x00c001000a187b82 */ /* 0x000f700000000800 */
[----:B------:R-:W5:Y:S01]  /*0500*/  LDC R26, c[0x3][R10+0x8] ;  /* 0x00c002000a1a7b82 */ /* 0x000f620000000800 */
[----:B0-----:R-:W-:Y:S01]  /*0510*/  ISETP.NE.AND P0, PT, R7, R8, PT ;  /* 0x000000080700720c */ /* 0x001fe20003f05270 */
[----:B------:R-:W-:-:S06]  /*0520*/  IMAD.MOV.U32 R8, RZ, RZ, R15 ;  /* 0x000000ffff087224 */ /* 0x000fcc00078e000f */
[----:B------:R0:W0:Y:S01]  /*0530*/  LDC R28, c[0x3][R10+0xc] ;  /* 0x00c003000a1c7b82 */ /* 0x0000220000000800 */
[C---:B-1----:R-:W-:Y:S02]  /*0540*/  ISETP.NE.AND P6, PT, R7.reuse, R16, PT ;  /* 0x000000100700720c */ /* 0x042fe40003fc5270 */
[C---:B--2---:R-:W-:Y:S02]  /*0550*/  ISETP.NE.AND P5, PT, R7.reuse, R18, PT ;  /* 0x000000120700720c */ /* 0x044fe40003fa5270 */
[C---:B---3--:R-:W-:Y:S02]  /*0560*/  ISETP.NE.AND P4, PT, R7.reuse, R20, PT ;  /* 0x000000140700720c */ /* 0x048fe40003f85270 */
[C---:B----4-:R-:W-:Y:S02]  /*0570*/  ISETP.NE.AND P3, PT, R7.reuse, R22, PT ;  /* 0x000000160700720c */ /* 0x050fe40003f65270 */
[C---:B-----5:R-:W-:Y:S02]  /*0580*/  ISETP.NE.AND P2, PT, R7.reuse, R24, PT ;  /* 0x000000180700720c */ /* 0x060fe40003f45270 */
[----:B------:R-:W-:Y:S01]  /*0590*/  ISETP.NE.AND P1, PT, R7, R26, PT ;  /* 0x0000001a0700720c */ /* 0x000fe20003f25270 */
[----:B------:R-:W-:-:S12]  /*05a0*/  @P0 BRA `(.L_x_5) ;  /* 0x0000000000080947 */ /* 0x000fd80003800000 */
[----:B------:R-:W-:-:S05]  /*05b0*/  IMAD.MOV.U32 R15, RZ, RZ, 0x1 ;  /* 0x00000001ff0f7424 */ /* 0x000fca00078e00ff */
[----:B------:R1:W-:Y:S02]  /*05c0*/  REDG.E.ADD.STRONG.GPU desc[UR36][R8.64+-0x10], R15 ;  /* 0xfffff00f0800798e */ /* 0x0003e4000c12e124 */
.L_x_5:
[----:B------:R-:W-:Y:S05]  /*05d0*/  BSYNC.RECONVERGENT B1 ;  /* 0x0000000000017941 */ /* 0x000fea0003800200 */
.L_x_4:
[----:B------:R-:W-:Y:S01]  /*05e0*/  BSSY.RECONVERGENT B1, `(.L_x_6) ;  /* 0x0000005000017945 */ /* 0x000fe20003800200 */
[----:B0-----:R-:W-:-:S03]  /*05f0*/  ISETP.NE.AND P0, PT, R7, R28, PT ;  /* 0x0000001c0700720c */ /* 0x001fc60003f05270 */
[----:B------:R-:W-:Y:S10]  /*0600*/  @P6 BRA `(.L_x_7) ;  /* 0x0000000000086947 */ /* 0x000ff40003800000 */
[----:B-1----:R-:W-:-:S05]  /*0610*/  IMAD.MOV.U32 R15, RZ, RZ, 0x1 ;  /* 0x00000001ff0f7424 */ /* 0x002fca00078e00ff */
[----:B------:R0:W-:Y:S02]  /*0620*/  REDG.E.ADD.STRONG.GPU desc[UR36][R8.64+-0xc], R15 ;  /* 0xfffff40f0800798e */ /* 0x0001e4000c12e124 */
.L_x_7:
[----:B------:R-:W-:Y:S05]  /*0630*/  BSYNC.RECONVERGENT B1 ;  /* 0x0000000000017941 */ /* 0x000fea0003800200 */
.L_x_6:
[----:B------:R-:W-:Y:S01]  /*0640*/  BSSY.RECONVERGENT B1, `(.L_x_8) ;  /* 0x0000005000017945 */ /* 0x000fe20003800200 */
[----:B------:R-:W-:-:S03]  /*0650*/  ISETP.NE.AND P6, PT, R11, RZ, PT ;  /* 0x000000ff0b00720c */ /* 0x000fc60003fc5270 */
[----:B------:R-:W-:Y:S10]  /*0660*/  @P5 BRA `(.L_x_9) ;  /* 0x0000000000085947 */ /* 0x000ff40003800000 */
[----:B01----:R-:W-:-:S05]  /*0670*/  IMAD.MOV.U32 R15, RZ, RZ, 0x1 ;  /* 0x00000001ff0f7424 */ /* 0x003fca00078e00ff */
[----:B------:R2:W-:Y:S02]  /*0680*/  REDG.E.ADD.STRONG.GPU desc[UR36][R8.64+-0x8], R15 ;  /* 0xfffff80f0800798e */ /* 0x0005e4000c12e124 */
.L_x_9:
[----:B------:R-:W-:Y:S05]  /*0690*/  BSYNC.RECONVERGENT B1 ;  /* 0x0000000000017941 */ /* 0x000fea0003800200 */
.L_x_8:
[----:B------:R-:W-:Y:S04]  /*06a0*/  BSSY.RECONVERGENT B1, `(.L_x_10) ;  /* 0x0000004000017945 */ /* 0x000fe80003800200 */
[----:B------:R-:W-:Y:S05]  /*06b0*/  @P4 BRA `(.L_x_11) ;  /* 0x0000000000084947 */ /* 0x000fea0003800000 */
[----:B012---:R-:W-:-:S05]  /*06c0*/  IMAD.MOV.U32 R15, RZ, RZ, 0x1 ;  /* 0x00000001ff0f7424 */ /* 0x007fca00078e00ff */
[----:B------:R3:W-:Y:S02]  /*06d0*/  REDG.E.ADD.STRONG.GPU desc[UR36][R8.64+-0x4], R15 ;  /* 0xfffffc0f0800798e */ /* 0x0007e4000c12e124 */
.L_x_11:
[----:B------:R-:W-:Y:S05]  /*06e0*/  BSYNC.RECONVERGENT B1 ;  /* 0x0000000000017941 */ /* 0x000fea0003800200 */
.L_x_10:
[----:B------:R-:W-:Y:S04]  /*06f0*/  BSSY.RECONVERGENT B1, `(.L_x_12) ;  /* 0x0000004000017945 */ /* 0x000fe80003800200 */
[----:B------:R-:W-:Y:S05]  /*0700*/  @P3 BRA `(.L_x_13) ;  /* 0x0000000000083947 */ /* 0x000fea0003800000 */
[----:B0123--:R-:W-:-:S05]  /*0710*/  IMAD.MOV.U32 R15, RZ, RZ, 0x1 ;  /* 0x00000001ff0f7424 */ /* 0x00ffca00078e00ff */
[----:B------:R4:W-:Y:S02]  /*0720*/  REDG.E.ADD.STRONG.GPU desc[UR36][R8.64], R15 ;  /* 0x0000000f0800798e */ /* 0x0009e4000c12e124 */
.L_x_13:
[----:B------:R-:W-:Y:S05]  /*0730*/  BSYNC.RECONVERGENT B1 ;  /* 0x0000000000017941 */ /* 0x000fea0003800200 */
.L_x_12:
[----:B------:R-:W-:Y:S04]  /*0740*/  BSSY.RECONVERGENT B1, `(.L_x_14) ;  /* 0x0000004000017945 */ /* 0x000fe80003800200 */
[----:B------:R-:W-:Y:S05]  /*0750*/  @P2 BRA `(.L_x_15) ;  /* 0x0000000000082947 */ /* 0x000fea0003800000 */
[----:B01234-:R-:W-:-:S05]  /*0760*/  IMAD.MOV.U32 R15, RZ, RZ, 0x1 ;  /* 0x00000001ff0f7424 */ /* 0x01ffca00078e00ff */
[----:B------:R0:W-:Y:S02]  /*0770*/  REDG.E.ADD.STRONG.GPU desc[UR36][R8.64+0x4], R15 ;  /* 0x0000040f0800798e */ /* 0x0001e4000c12e124 */
.L_x_15:
[----:B------:R-:W-:Y:S05]  /*0780*/  BSYNC.RECONVERGENT B1 ;  /* 0x0000000000017941 */ /* 0x000fea0003800200 */
.L_x_14:
[----:B------:R-:W-:Y:S04]  /*0790*/  BSSY.RECONVERGENT B1, `(.L_x_16) ;  /* 0x0000004000017945 */ /* 0x000fe80003800200 */
[----:B------:R-:W-:Y:S05]  /*07a0*/  @P1 BRA `(.L_x_17) ;  /* 0x0000000000081947 */ /* 0x000fea0003800000 */
[----:B01234-:R-:W-:-:S05]  /*07b0*/  IMAD.MOV.U32 R15, RZ, RZ, 0x1 ;  /* 0x00000001ff0f7424 */ /* 0x01ffca00078e00ff */
[----:B------:R0:W-:Y:S02]  /*07c0*/  REDG.E.ADD.STRONG.GPU desc[UR36][R8.64+0x8], R15 ;  /* 0x0000080f0800798e */ /* 0x0001e4000c12e124 */
.L_x_17:
[----:B------:R-:W-:Y:S05]  /*07d0*/  BSYNC.RECONVERGENT B1 ;  /* 0x0000000000017941 */ /* 0x000fea0003800200 */
.L_x_16:
[----:B------:R-:W-:Y:S04]  /*07e0*/  BSSY.RECONVERGENT B1, `(.L_x_18) ;  /* 0x0000004000017945 */ /* 0x000fe80003800200 */
[----:B------:R-:W-:Y:S05]  /*07f0*/  @P0 BRA `(.L_x_19) ;  /* 0x0000000000080947 */ /* 0x000fea0003800000 */
[----:B01234-:R-:W-:-:S05]  /*0800*/  IMAD.MOV.U32 R15, RZ, RZ, 0x1 ;  /* 0x00000001ff0f7424 */ /* 0x01ffca00078e00ff */
[----:B------:R0:W-:Y:S02]  /*0810*/  REDG.E.ADD.STRONG.GPU desc[UR36][R8.64+0xc], R15 ;  /* 0x00000c0f0800798e */ /* 0x0001e4000c12e124 */
.L_x_19:
[----:B------:R-:W-:Y:S05]  /*0820*/  BSYNC.RECONVERGENT B1 ;  /* 0x0000000000017941 */ /* 0x000fea0003800200 */
.L_x_18:
[----:B01234-:R-:W-:Y:S01]  /*0830*/  IADD3 R15, P0, PT, R8, 0x20, RZ ;  /* 0x00000020080f7810 */ /* 0x01ffe20007f1e0ff */
[----:B------:R-:W-:-:S04]  /*0840*/  VIADD R10, R10, 0x20 ;  /* 0x000000200a0a7836 */ /* 0x000fc80000000000 */
[----:B------:R-:W-:Y:S01]  /*0850*/  IMAD.X R9, RZ, RZ, R9, P0 ;  /* 0x000000ffff097224 */ /* 0x000fe200000e0609 */
[----:B------:R-:W-:Y:S07]  /*0860*/  @P6 BRA `(.L_x_20) ;  /* 0xfffffffc00046947 */ /* 0x000fee000383ffff */
[----:B------:R-:W-:Y:S05]  /*0870*/  BSYNC.RECONVERGENT B0 ;  /* 0x0000000000007941 */ /* 0x000fea0003800200 */
.L_x_3:
[----:B------:R-:W-:-:S07]  /*0880*/  IMAD.MOV.U32 R10, RZ, RZ, R3 ;  /* 0x000000ffff0a7224 */ /* 0x000fce00078e0003 */
.L_x_2:
[----:B------:R-:W-:-:S13]  /*0890*/  ISETP.NE.AND P0, PT, R12, RZ, PT ;  /* 0x000000ff0c00720c */ /* 0x000fda0003f05270 */
[----:B------:R-:W-:Y:S05]  /*08a0*/  @!P0 BRA `(.L_x_21) ;  /* 0x00000004002c8947 */ /* 0x000fea0003800000 */
[----:B------:R-:W-:-:S13]  /*08b0*/  ISETP.GE.U32.AND P1, PT, R14, 0x3, PT ;  /* 0x000000030e00780c */ /* 0x000fda0003f26070 */
[----:B------:R-:W-:Y:S05]  /*08c0*/  @!P1 BRA `(.L_x_22) ;  /* 0x0000000000889947 */ /* 0x000fea0003800000 */
[----:B------:R-:W-:Y:S01]  /*08d0*/  IMAD.WIDE.U32 R8, R10, 0x4, RZ ;  /* 0x000000040a087825 */ /* 0x000fe200078e00ff */
[----:B------:R-:W0:Y:S01]  /*08e0*/  LDCU.64 UR4, c[0x0][0x388] ;  /* 0x00007100ff0477ac */ /* 0x000e220008000a00 */
[----:B------:R-:W-:Y:S02]  /*08f0*/  BSSY.RECONVERGENT B0, `(.L_x_23) ;  /* 0x000000f000007945 */ /* 0x000fe40003800200 */
[----:B------:R-:W-:-:S04]  /*0900*/  IMAD.MOV.U32 R11, RZ, RZ, R8 ;  /* 0x000000ffff0b7224 */ /* 0x000fc800078e0008 */
[----:B------:R-:W1:Y:S08]  /*0910*/  LDC R16, c[0x3][R11] ;  /* 0x00c000000b107b82 */ /* 0x000e700000000800 */
[----:B------:R-:W2:Y:S01]  /*0920*/  LDC R18, c[0x3][R11+0x4] ;  /* 0x00c001000b127b82 */ /* 0x000ea20000000800 */
[----:B0-----:R-:W-:-:S04]  /*0930*/  IADD3 R8, P4, PT, R8, UR4, RZ ;  /* 0x0000000408087c10 */ /* 0x001fc8000ff9e0ff */
[----:B------:R-:W-:-:S03]  /*0940*/  IADD3.X R9, PT, PT, R9, UR5, RZ, P4, !PT ;  /* 0x0000000509097c10 */ /* 0x000fc6000a7fe4ff */
[----:B------:R-:W0:Y:S08]  /*0950*/  LDC R20, c[0x3][R11+0x8] ;  /* 0x00c002000b147b82 */ /* 0x000e300000000800 */
[----:B------:R-:W3:Y:S01]  /*0960*/  LDC R22, c[0x3][R11+0xc] ;  /* 0x00c003000b167b82 */ /* 0x000ee20000000800 */
[C---:B-1----:R-:W-:Y:S02]  /*0970*/  ISETP.NE.AND P0, PT, R7.reuse, R16, PT ;  /* 0x000000100700720c */ /* 0x042fe40003f05270 */
[----:B--2---:R-:W-:-:S02]  /*0980*/  ISETP.NE.AND P1, PT, R7, R18, PT ;  /* 0x000000120700720c */ /* 0x004fc40003f25270 */
[C---:B0-----:R-:W-:Y:S02]  /*0990*/  ISETP.NE.AND P2, PT, R7.reuse, R20, PT ;  /* 0x000000140700720c */ /* 0x041fe40003f45270 */
[----:B---3--:R-:W-:-:S07]  /*09a0*/  ISETP.NE.AND P3, PT, R7, R22, PT ;  /* 0x000000160700720c */ /* 0x008fce0003f65270 */
[----:B------:R-:W-:Y:S06]  /*09b0*/  @P0 BRA `(.L_x_24) ;  /* 0x0000000000080947 */ /* 0x000fec0003800000 */
[----:B------:R-:W-:-:S05]  /*09c0*/  IMAD.MOV.U32 R11, RZ, RZ, 0x1 ;  /* 0x00000001ff0b7424 */ /* 0x000fca00078e00ff */
[----:B------:R0:W-:Y:S02]  /*09d0*/  REDG.E.ADD.STRONG.GPU desc[UR36][R8.64], R11 ;  /* 0x0000000b0800798e */ /* 0x0001e4000c12e124 */
.L_x_24:
[----:B------:R-:W-:Y:S05]  /*09e0*/  BSYNC.RECONVERGENT B0 ;  /* 0x0000000000007941 */ /* 0x000fea0003800200 */
.L_x_23:
[----:B------:R-:W-:Y:S04]  /*09f0*/  BSSY.RECONVERGENT B0, `(.L_x_25) ;  /* 0x0000004000007945 */ /* 0x000fe80003800200 */
[----:B------:R-:W-:Y:S05]  /*0a00*/  @P1 BRA `(.L_x_26) ;  /* 0x0000000000081947 */ /* 0x000fea0003800000 */
[----:B0-----:R-:W-:-:S05]  /*0a10*/  IMAD.MOV.U32 R11, RZ, RZ, 0x1 ;  /* 0x00000001ff0b7424 */ /* 0x001fca00078e00ff */
[----:B------:R1:W-:Y:S02]  /*0a20*/  REDG.E.ADD.STRONG.GPU desc[UR36][R8.64+0x4], R11 ;  /* 0x0000040b0800798e */ /* 0x0003e4000c12e124 */
.L_x_26:
[----:B------:R-:W-:Y:S05]  /*0a30*/  BSYNC.RECONVERGENT B0 ;  /* 0x0000000000007941 */ /* 0x000fea0003800200 */
.L_x_25:
[----:B------:R-:W-:Y:S04]  /*0a40*/  BSSY.RECONVERGENT B0, `(.L_x_27) ;  /* 0x0000004000007945 */ /* 0x000fe80003800200 */
[----:B------:R-:W-:Y:S05]  /*0a50*/  @P2 BRA `(.L_x_28) ;  /* 0x0000000000082947 */ /* 0x000fea0003800000 */
[----:B01----:R-:W-:-:S05]  /*0a60*/  IMAD.MOV.U32 R11, RZ, RZ, 0x1 ;  /* 0x00000001ff0b7424 */ /* 0x003fca00078e00ff */
[----:B------:R2:W-:Y:S02]  /*0a70*/  REDG.E.ADD.STRONG.GPU desc[UR36][R8.64+0x8], R11 ;  /* 0x0000080b0800798e */ /* 0x0005e4000c12e124 */
.L_x_28:
[----:B------:R-:W-:Y:S05]  /*0a80*/  BSYNC.RECONVERGENT B0 ;  /* 0x0000000000007941 */ /* 0x000fea0003800200 */
.L_x_27:
[----:B------:R-:W-:Y:S04]  /*0a90*/  BSSY.RECONVERGENT B0, `(.L_x_29) ;  /* 0x0000004000007945 */ /* 0x000fe80003800200 */
[----:B------:R-:W-:Y:S05]  /*0aa0*/  @P3 BRA `(.L_x_30) ;  /* 0x0000000000083947 */ /* 0x000fea0003800000 */
[----:B012---:R-:W-:-:S05]  /*0ab0*/  IMAD.MOV.U32 R11, RZ, RZ, 0x1 ;  /* 0x00000001ff0b7424 */ /* 0x007fca00078e00ff */
[----:B------:R3:W-:Y:S02]  /*0ac0*/  REDG.E.ADD.STRONG.GPU desc[UR36][R8.64+0xc], R11 ;  /* 0x00000c0b0800798e */ /* 0x0007e4000c12e124 */
.L_x_30:
[----:B------:R-:W-:Y:S05]  /*0ad0*/  BSYNC.RECONVERGENT B0 ;  /* 0x0000000000007941 */ /* 0x000fea0003800200 */
.L_x_29:
[----:B------:R-:W-:-:S07]  /*0ae0*/  VIADD R10, R10, 0x4 ;  /* 0x000000040a0a7836 */ /* 0x000fce0000000000 */
.L_x_22:
[----:B------:R-:W-:Y:S01]  /*0af0*/  ISETP.NE.AND P0, PT, R5, RZ, PT ;  /* 0x000000ff0500720c */ /* 0x000fe20003f05270 */
[----:B------:R-:W-:-:S12]  /*0b00*/  BSSY.RECONVERGENT B0, `(.L_x_21) ;  /* 0x0000025000007945 */ /* 0x000fd80003800200 */
[----:B------:R-:W-:Y:S05]  /*0b10*/  @!P0 BRA `(.L_x_31) ;  /* 0x00000000008c8947 */ /* 0x000fea0003800000 */
[----:B------:R-:W-:-:S13]  /*0b20*/  ISETP.NE.AND P0, PT, R5, 0x1, PT ;  /* 0x000000010500780c */ /* 0x000fda0003f05270 */
[----:B------:R-:W-:Y:S05]  /*0b30*/  @!P0 BRA `(.L_x_32) ;  /* 0x0000000000508947 */ /* 0x000fea0003800000 */
[----:B0123--:R-:W-:Y:S01]  /*0b40*/  IMAD.WIDE.U32 R8, R10, 0x4, RZ ;  /* 0x000000040a087825 */ /* 0x00ffe200078e00ff */
[----:B------:R-:W0:Y:S01]  /*0b50*/  LDCU.64 UR4, c[0x0][0x388] ;  /* 0x00007100ff0477ac */ /* 0x000e220008000a00 */
[----:B------:R-:W-:Y:S02]  /*0b60*/  BSSY.RECONVERGENT B1, `(.L_x_33) ;  /* 0x000000b000017945 */ /* 0x000fe40003800200 */
[----:B------:R-:W-:-:S04]  /*0b70*/  IMAD.MOV.U32 R11, RZ, RZ, R8 ;  /* 0x000000ffff0b7224 */ /* 0x000fc800078e0008 */
[----:B------:R-:W1:Y:S08]  /*0b80*/  LDC R16, c[0x3][R11] ;  /* 0x00c000000b107b82 */ /* 0x000e700000000800 */
[----:B------:R-:W2:Y:S01]  /*0b90*/  LDC R18, c[0x3][R11+0x4] ;  /* 0x00c001000b127b82 */ /* 0x000ea20000000800 */
[----:B0-----:R-:W-:-:S04]  /*0ba0*/  IADD3 R8, P2, PT, R8, UR4, RZ ;  /* 0x0000000408087c10 */ /* 0x001fc8000ff5e0ff */
[----:B------:R-:W-:Y:S02]  /*0bb0*/  IADD3.X R9, PT, PT, R9, UR5, RZ, P2, !PT ;  /* 0x0000000509097c10 */ /* 0x000fe400097fe4ff */
[C---:B-1----:R-:W-:Y:S02]  /*0bc0*/  ISETP.NE.AND P0, PT, R7.reuse, R16, PT ;  /* 0x000000100700720c */ /* 0x042fe40003f05270 */
[----:B--2---:R-:W-:-:S11]  /*0bd0*/  ISETP.NE.AND P1, PT, R7, R18, PT ;  /* 0x000000120700720c */ /* 0x004fd60003f25270 */
[----:B------:R-:W-:Y:S05]  /*0be0*/  @P0 BRA `(.L_x_34) ;  /* 0x0000000000080947 */ /* 0x000fea0003800000 */
[----:B------:R-:W-:-:S05]  /*0bf0*/  IMAD.MOV.U32 R11, RZ, RZ, 0x1 ;  /* 0x00000001ff0b7424 */ /* 0x000fca00078e00ff */
[----:B------:R0:W-:Y:S02]  /*0c00*/  REDG.E.ADD.STRONG.GPU desc[UR36][R8.64], R11 ;  /* 0x0000000b0800798e */ /* 0x0001e4000c12e124 */
.L_x_34:
[----:B------:R-:W-:Y:S05]  /*0c10*/  BSYNC.RECONVERGENT B1 ;  /* 0x0000000000017941 */ /* 0x000fea0003800200 */
.L_x_33:
[----:B------:R-:W-:Y:S04]  /*0c20*/  BSSY.RECONVERGENT B1, `(.L_x_35) ;  /* 0x0000004000017945 */ /* 0x000fe80003800200 */
[----:B------:R-:W-:Y:S05]  /*0c30*/  @P1 BRA `(.L_x_36) ;  /* 0x0000000000081947 */ /* 0x000fea0003800000 */
[----:B0-----:R-:W-:-:S05]  /*0c40*/  IMAD.MOV.U32 R11, RZ, RZ, 0x1 ;  /* 0x00000001ff0b7424 */ /* 0x001fca00078e00ff */
[----:B------:R1:W-:Y:S02]  /*0c50*/  REDG.E.ADD.STRONG.GPU desc[UR36][R8.64+0x4], R11 ;  /* 0x0000040b0800798e */ /* 0x0003e4000c12e124 */
.L_x_36:
[----:B------:R-:W-:Y:S05]  /*0c60*/  BSYNC.RECONVERGENT B1 ;  /* 0x0000000000017941 */ /* 0x000fea0003800200 */
.L_x_35:
[----:B------:R-:W-:-:S07]  /*0c70*/  VIADD R10, R10, 0x2 ;  /* 0x000000020a0a7836 */ /* 0x000fce0000000000 */
.L_x_32:
[----:B------:R-:W4:Y:S02]  /*0c80*/  LDCU UR4, c[0x0][0x390] ;  /* 0x00007200ff0477ac */ /* 0x000f240008000800 */
[----:B----4-:R-:W-:-:S09]  /*0c90*/  ULOP3.LUT UP0, URZ, UR4, 0x1, URZ, 0xc0, !UPT ;  /* 0x0000000104ff7892 */ /* 0x010fd2000f80c0ff */
[----:B------:R-:W-:Y:S05]  /*0ca0*/  BRA.U !UP0, `(.L_x_31) ;  /* 0x0000000108287547 */ /* 0x000fea000b800000 */
[----:B0123--:R-:W-:-:S04]  /*0cb0*/  IMAD.WIDE.U32 R8, R10, 0x4, RZ ;  /* 0x000000040a087825 */ /* 0x00ffc800078e00ff */
[----:B------:R-:W-:-:S06]  /*0cc0*/  IMAD.MOV.U32 R10, RZ, RZ, R8 ;  /* 0x000000ffff0a7224 */ /* 0x000fcc00078e0008 */
[----:B------:R-:W0:Y:S02]  /*0cd0*/  LDC R10, c[0x3][R10] ;  /* 0x00c000000a0a7b82 */ /* 0x000e240000000800 */
[----:B0-----:R-:W-:-:S13]  /*0ce0*/  ISETP.NE.AND P0, PT, R7, R10, PT ;  /* 0x0000000a0700720c */ /* 0x001fda0003f05270 */
[----:B------:R-:W-:Y:S05]  /*0cf0*/  @P0 BRA `(.L_x_31) ;  /* 0x0000000000140947 */ /* 0x000fea0003800000 */
[----:B------:R-:W0:Y:S01]  /*0d00*/  LDCU.64 UR4, c[0x0][0x388] ;  /* 0x00007100ff0477ac */ /* 0x000e220008000a00 */
[----:B------:R-:W-:Y:S01]  /*0d10*/  IMAD.MOV.U32 R7, RZ, RZ, 0x1 ;  /* 0x00000001ff077424 */ /* 0x000fe200078e00ff */
[----:B0-----:R-:W-:-:S04]  /*0d20*/  IADD3 R8, P0, PT, R8, UR4, RZ ;  /* 0x0000000408087c10 */ /* 0x001fc8000ff1e0ff */
[----:B------:R-:W-:-:S05]  /*0d30*/  IADD3.X R9, PT, PT, R9, UR5, RZ, P0, !PT ;  /* 0x0000000509097c10 */ /* 0x000fca00087fe4ff */
[----:B------:R4:W-:Y:S04]  /*0d40*/  REDG.E.ADD.STRONG.GPU desc[UR36][R8.64], R7 ;  /* 0x000000070800798e */ /* 0x0009e8000c12e124 */
.L_x_31:
[----:B------:R-:W-:Y:S05]  /*0d50*/  BSYNC.RECONVERGENT B0 ;  /* 0x0000000000007941 */ /* 0x000fea0003800200 */
.L_x_21:
[----:B------:R-:W-:-:S05]  /*0d60*/  VIADD R13, R13, 0x1 ;  /* 0x000000010d0d7836 */ /* 0x000fca0000000000 */
[----:B------:R-:W-:-:S13]  /*0d70*/  ISETP.NE.AND P0, PT, R13, 0x4, PT ;  /* 0x000000040d00780c */ /* 0x000fda0003f05270 */
[----:B------:R-:W-:Y:S05]  /*0d80*/  @P0 BRA `(.L_x_37) ;  /* 0xfffffff400840947 */ /* 0x000fea000383ffff */
[----:B------:R-:W-:Y:S05]  /*0d90*/  EXIT ;  /* 0x000000000000794d */ /* 0x000fea0003800000 */
.L_x_38:
[----:B------:R-:W-:-:S00]  /*0da0*/  BRA `(.L_x_38) ;  /* 0xfffffffc00fc7947 */ /* 0x000fc0000383ffff */
[----:B------:R-:W-:-:S00]  /*0db0*/  NOP ;  /* 0x0000000000007918 */ /* 0x000fc00000000000 */
        /* <DEDUP_REMOVED lines=12> */
.L_x_39:


//--------------------- .nv.global.init           --------------------------
	.section	.nv.global.init,"aw",@progbits
.nv.global.init:
	.type		$str,@object
	.size		$str,(.L_1 - $str)
$str:
        /*0000*/ 	.byte	0x48, 0x4f, 0x4c, 0x4c, 0x20, 0x20, 0x20, 0x25, 0x64, 0x20, 0x25, 0x64, 0x0a, 0x00
.L_1:


//--------------------- .nv.shared._Z16matchPattern_GPUPjS_ii --------------------------
	.section	.nv.shared._Z16matchPattern_GPUPjS_ii,"aw",@nobits
	.sectionflags	@""
	.align	4
.nv.shared._Z16matchPattern_GPUPjS_ii:
	.zero		3076


//--------------------- .nv.shared.reserved.0     --------------------------
	.section	.nv.shared.reserved.0,"aw",@nobits
	.weak		__nv_reservedSMEM_offset_0_alias
	.size		__nv_reservedSMEM_offset_0_alias, 0, 64
	.other		__nv_reservedSMEM_offset_0_alias,@"STO_CUDA_RESERVED_SHARED STV_DEFAULT"
__nv_reservedSMEM_offset_0_alias:
	.zero		0
	.zero		64


//--------------------- .nv.constant0._Z16matchPattern_GPUPjS_ii --------------------------
	.section	.nv.constant0._Z16matchPattern_GPUPjS_ii,"a",@progbits
	.sectionflags	@""
	.align	4
.nv.constant0._Z16matchPattern_GPUPjS_ii:
	.zero		920


//--------------------- SYMBOLS --------------------------

	.type		.nv.reservedSmem.offset0,@object
	.size		.nv.reservedSmem.offset0,0x4
	.type		.nv.reservedSmem.cap,@object
	.size		.nv.reservedSmem.cap,0x4
	.type		vprintf,@function
